//
// Generated by NVIDIA NVVM Compiler
//
// Compiler Build ID: CL-36424714
// Cuda compilation tools, release 13.0, V13.0.88
// Based on NVVM 20.0.0
//

.version 9.0
.target sm_100
.address_size 64

	// .globl	_Z6kernelv
.extern .func  (.param .b32 func_retval0) vprintf
(
	.param .b64 vprintf_param_0,
	.param .b64 vprintf_param_1
)
;
.global .align 1 .b8 $str[8] = {72, 101, 108, 108, 111, 33, 10};

.visible .entry _Z6kernelv()
{
	.reg .b32 	%r<3>;
	.reg .b64 	%rd<3>;

	mov.u64 	%rd1, $str;
	cvta.global.u64 	%rd2, %rd1;
	{ // callseq 0, 0
	.param .b64 param0;
	st.param.b64 	[param0], %rd2;
	.param .b64 param1;
	st.param.b64 	[param1], 0;
	.param .b32 retval0;
	call.uni (retval0), 
	vprintf, 
	(
	param0, 
	param1
	);
	ld.param.b32 	%r1, [retval0];
	} // callseq 0
	ret;

}


// ===== COMPILED SASS (sm_100) =====

	.target	sm_100

	.elftype	@"ET_EXEC"


//--------------------- .note.nv.tkinfo           --------------------------
	.section	.note.nv.tkinfo,"",@"SHT_NOTE"
	.sectionflags	@"SHF_NOTE_NV_TKINFO"
	.tkinfo
        /*0018*/ 	.word	0x00000002
        /*0030*/ 	.string	""
        /*0030*/ 	.string	"ptxas"
        /*0030*/ 	.string	"Cuda compilation tools, release 13.0, V13.0.88"
        /*0030*/ 	.string	"Build cuda_13.0.r13.0/compiler.36424714_0"
        /*0030*/ 	.string	"-arch sm_100 -m 64 "



//--------------------- .note.nv.cuinfo           --------------------------
	.section	.note.nv.cuinfo,"",@"SHT_NOTE"
	.sectionflags	@"SHF_NOTE_NV_CUINFO"
        /*0018*/ 	.short	0x0002
        /*001a*/ 	.short	0x0064
        /*001c*/ 	.short	0x0082
	.zero		2


//--------------------- .nv.info                  --------------------------
	.section	.nv.info,"",@"SHT_CUDA_INFO"
	.align	4


	//----- nvinfo : EIATTR_REGCOUNT
	.align		4
        /*0000*/ 	.byte	0x04, 0x2f
        /*0002*/ 	.short	(.L_2 - .L_1)
	.align		4
.L_1:
        /*0004*/ 	.word	index@(_Z6kernelv)
        /*0008*/ 	.word	0x00000018


	//----- nvinfo : EIATTR_FRAME_SIZE
	.align		4
.L_2:
        /*000c*/ 	.byte	0x04, 0x11
        /*000e*/ 	.short	(.L_4 - .L_3)
	.align		4
.L_3:
        /*0010*/ 	.word	index@(_Z6kernelv)
        /*0014*/ 	.word	0x00000000


	//----- nvinfo : EIATTR_MIN_STACK_SIZE
	.align		4
.L_4:
        /*0018*/ 	.byte	0x04, 0x12
        /*001a*/ 	.short	(.L_6 - .L_5)
	.align		4
.L_5:
        /*001c*/ 	.word	index@(_Z6kernelv)
        /*0020*/ 	.word	0x00000000
.L_6:


//--------------------- .nv.compat                --------------------------
	.section	.nv.compat,"",@"SHT_CUDA_COMPAT_INFO"
	.align	4
        /*0000*/ 	.byte	0x02, 0x09, 0x00, 0x00, 0x02, 0x02, 0x01, 0x00, 0x02, 0x05, 0x05, 0x00, 0x03, 0x07, 0x01, 0x01
        /*0010*/ 	.byte	0x02, 0x03, 0x00, 0x00, 0x02, 0x06, 0x01, 0x00, 0x04, 0x0b, 0x08, 0x00, 0x09, 0x00, 0x00, 0x00
        /*0020*/ 	.byte	0x00, 0x00, 0x00, 0x00


//--------------------- .nv.info._Z6kernelv       --------------------------
	.section	.nv.info._Z6kernelv,"",@"SHT_CUDA_INFO"
	.sectionflags	@""
	.align	4


	//----- nvinfo : EIATTR_CUDA_API_VERSION
	.align		4
        /*0000*/ 	.byte	0x04, 0x37
        /*0002*/ 	.short	(.L_8 - .L_7)
.L_7:
        /*0004*/ 	.word	0x00000082


	//----- nvinfo : EIATTR_SPARSE_MMA_MASK
	.align		4
.L_8:
        /*0008*/ 	.byte	0x03, 0x50
        /*000a*/ 	.short	0x0000


	//----- nvinfo : EIATTR_MAXREG_COUNT
	.align		4
        /*000c*/ 	.byte	0x03, 0x1b
        /*000e*/ 	.short	0x00ff


	//----- nvinfo : EIATTR_EXTERNS
	.align		4
        /*0010*/ 	.byte	0x04, 0x0f
        /*0012*/ 	.short	(.L_10 - .L_9)


	//   ....[0]....
	.align		4
.L_9:
        /*0014*/ 	.word	index@(vprintf)


	//----- nvinfo : EIATTR_MERCURY_ISA_VERSION
	.align		4
.L_10:
        /*0018*/ 	.byte	0x03, 0x5f
        /*001a*/ 	.short	0x0101


	//----- nvinfo : EIATTR_VRC_CTA_INIT_COUNT
	.align		4
        /*001c*/ 	.byte	0x02, 0x4a
	.zero		1
	.zero		1


	//----- nvinfo : EIATTR_SYSCALL_OFFSETS
	.align		4
        /*0020*/ 	.byte	0x04, 0x46
        /*0022*/ 	.short	(.L_12 - .L_11)


	//   ....[0]....
.L_11:
        /*0024*/ 	.word	0x00000080


	//----- nvinfo : EIATTR_EXIT_INSTR_OFFSETS
	.align		4
.L_12:
        /*0028*/ 	.byte	0x04, 0x1c
        /*002a*/ 	.short	(.L_14 - .L_13)


	//   ....[0]....
.L_13:
        /*002c*/ 	.word	0x00000090


	//----- nvinfo : EIATTR_SW_WAR
	.align		4
.L_14:
        /*0030*/ 	.byte	0x04, 0x36
        /*0032*/ 	.short	(.L_16 - .L_15)
.L_15:
        /*0034*/ 	.word	0x00000008
.L_16:


//--------------------- .nv.callgraph             --------------------------
	.section	.nv.callgraph,"",@"SHT_CUDA_CALLGRAPH"
	.align	4
	.sectionentsize	8
	.align		4
        /*0000*/ 	.word	0x00000000
	.align		4
        /*0004*/ 	.word	0xffffffff
	.align		4
        /*0008*/ 	.word	index@(_Z6kernelv)
	.align		4
        /*000c*/ 	.word	index@(vprintf)
	.align		4
        /*0010*/ 	.word	0x00000000
	.align		4
        /*0014*/ 	.word	0xfffffffe
	.align		4
        /*0018*/ 	.word	0x00000000
	.align		4
        /*001c*/ 	.word	0xfffffffd
	.align		4
        /*0020*/ 	.word	0x00000000
	.align		4
        /*0024*/ 	.word	0xfffffffc


//--------------------- .nv.constant4             --------------------------
	.section	.nv.constant4,"a",@progbits
	.align	8
	.align		8
.nv.constant4:
        /*0000*/ 	.dword	vprintf
	.align		8
        /*0008*/ 	.dword	$str


//--------------------- .text._Z6kernelv          --------------------------
	.section	.text._Z6kernelv,"ax",@progbits
	.align	128
        .global         _Z6kernelv
        .type           _Z6kernelv,@function
        .size           _Z6kernelv,(.L_x_2 - _Z6kernelv)
        .other          _Z6kernelv,@"STO_CUDA_ENTRY STV_DEFAULT"
_Z6kernelv:
.text._Z6kernelv:
[----:B------:R-:W0:Y:S01]  /*0000*/  LDC R1, c[0x0][0x37c] ;  /* 0x0000df00ff017b82 */ /* 0x000e220000000800 */
[----:B------:R-:W-:Y:S01]  /*0010*/  MOV R0, 0x0 ;  /* 0x0000000000007802 */ /* 0x000fe20000000f00 */
[----:B------:R-:W1:Y:S01]  /*0020*/  LDCU.64 UR4, c[0x4][0x8] ;  /* 0x01000100ff0477ac */ /* 0x000e620008000a00 */
[----:B------:R-:W-:-:S05]  /*0030*/  CS2R R6, SRZ ;  /* 0x0000000000067805 */ /* 0x000fca000001ff00 */
[----:B------:R2:W3:Y:S01]  /*0040*/  LDC.64 R2, c[0x4][R0] ;  /* 0x0100000000027b82 */ /* 0x0004e20000000a00 */
[----:B-1----:R-:W-:Y:S02]  /*0050*/  IMAD.U32 R4, RZ, RZ, UR4 ;  /* 0x00000004ff047e24 */ /* 0x002fe4000f8e00ff */
[----:B--2---:R-:W-:-:S07]  /*0060*/  IMAD.U32 R5, RZ, RZ, UR5 ;  /* 0x00000005ff057e24 */ /* 0x004fce000f8e00ff */
[----:B------:R-:W-:-:S07]  /*0070*/  LEPC R20, `(.L_x_0) ;  /* 0x000000001014794e */ /* 0x000fce0000000000 */
[----:B0--3--:R-:W-:Y:S05]  /*0080*/  CALL.ABS.NOINC R2 ;  /* 0x0000000002007343 */ /* 0x009fea0003c00000 */
.L_x_0:
[----:B------:R-:W-:Y:S05]  /*0090*/  EXIT ;  /* 0x000000000000794d */ /* 0x000fea0003800000 */
.L_x_1:
[----:B------:R-:W-:-:S00]  /*00a0*/  BRA `(.L_x_1) ;  /* 0xfffffffc00fc7947 */ /* 0x000fc0000383ffff */
[----:B------:R-:W-:-:S00]  /*00b0*/  NOP ;  /* 0x0000000000007918 */ /* 0x000fc00000000000 */
        /* <DEDUP_REMOVED lines=12> */
.L_x_2:


//--------------------- .nv.global.init           --------------------------
	.section	.nv.global.init,"aw",@progbits
.nv.global.init:
	.type		$str,@object
	.size		$str,(.L_0 - $str)
$str:
        /*0000*/ 	.byte	0x48, 0x65, 0x6c, 0x6c, 0x6f, 0x21, 0x0a, 0x00
.L_0:


//--------------------- .nv.shared.reserved.0     --------------------------
	.section	.nv.shared.reserved.0,"aw",@nobits
	.weak		__nv_reservedSMEM_offset_0_alias
	.size		__nv_reservedSMEM_offset_0_alias, 0, 64
	.other		__nv_reservedSMEM_offset_0_alias,@"STO_CUDA_RESERVED_SHARED STV_DEFAULT"
__nv_reservedSMEM_offset_0_alias:
	.zero		0
	.zero		64


//--------------------- .nv.constant0._Z6kernelv  --------------------------
	.section	.nv.constant0._Z6kernelv,"a",@progbits
	.sectionflags	@""
	.align	4
.nv.constant0._Z6kernelv:
	.zero		896


//--------------------- SYMBOLS --------------------------

	.type		.nv.reservedSmem.offset0,@object
	.size		.nv.reservedSmem.offset0,0x4
	.type		vprintf,@function
